	.headerflags	@"EF_CUDA_TEXMODE_UNIFIED EF_CUDA_64BIT_ADDRESS EF_CUDA_ACCELERATORS EF_CUDA_SM90 EF_CUDA_VIRTUAL_SM(EF_CUDA_SM90)"
	.elftype	@"ET_EXEC"


//--------------------- .nv.info                  --------------------------
	.section	.nv.info,"",@"SHT_CUDA_INFO"
	.align	4


	//----- nvinfo : EIATTR_REGCOUNT
	.align		4
        /*0000*/ 	.byte	0x04, 0x2f
        /*0002*/ 	.short	(.L_3 - .L_2)
	.align		4
.L_2:
        /*0004*/ 	.word	index@(triton_poi_fused__native_batch_norm_legit_no_training_29)
        /*0008*/ 	.word	0x00000016


	//----- nvinfo : EIATTR_MIN_STACK_SIZE
	.align		4
.L_3:
        /*000c*/ 	.byte	0x04, 0x12
        /*000e*/ 	.short	(.L_5 - .L_4)
	.align		4
.L_4:
        /*0010*/ 	.word	index@(triton_poi_fused__native_batch_norm_legit_no_training_29)
        /*0014*/ 	.word	0x00000000


	//----- nvinfo : EIATTR_FRAME_SIZE
	.align		4
.L_5:
        /*0018*/ 	.byte	0x04, 0x11
        /*001a*/ 	.short	(.L_7 - .L_6)
	.align		4
.L_6:
        /*001c*/ 	.word	index@(triton_poi_fused__native_batch_norm_legit_no_training_29)
        /*0020*/ 	.word	0x00000000


	//----- nvinfo : EIATTR_MIN_STACK_SIZE
	.align		4
.L_7:
        /*0024*/ 	.byte	0x04, 0x12
        /*0026*/ 	.short	(.L_9 - .L_8)
	.align		4
.L_8:
        /*0028*/ 	.word	index@(triton_poi_fused__native_batch_norm_legit_no_training_29)
        /*002c*/ 	.word	0x00000000
.L_9:


//--------------------- .nv.info.triton_poi_fused__native_batch_norm_legit_no_training_29 --------------------------
	.section	.nv.info.triton_poi_fused__native_batch_norm_legit_no_training_29,"",@"SHT_CUDA_INFO"
	.sectionflags	@""
	.align	4


	//----- nvinfo : EIATTR_CUDA_API_VERSION
	.align		4
        /*0000*/ 	.byte	0x04, 0x37
        /*0002*/ 	.short	(.L_11 - .L_10)
.L_10:
        /*0004*/ 	.word	0x0000007c


	//----- nvinfo : EIATTR_KPARAM_INFO
	.align		4
.L_11:
        /*0008*/ 	.byte	0x04, 0x17
        /*000a*/ 	.short	(.L_13 - .L_12)
.L_12:
        /*000c*/ 	.word	0x00000000
        /*0010*/ 	.short	0x0006
        /*0012*/ 	.short	0x0030
        /*0014*/ 	.byte	0x00, 0xf0, 0x11, 0x00


	//----- nvinfo : EIATTR_KPARAM_INFO
	.align		4
.L_13:
        /*0018*/ 	.byte	0x04, 0x17
        /*001a*/ 	.short	(.L_15 - .L_14)
.L_14:
        /*001c*/ 	.word	0x00000000
        /*0020*/ 	.short	0x0005
        /*0022*/ 	.short	0x0028
        /*0024*/ 	.byte	0x00, 0xf4, 0x21, 0x00


	//----- nvinfo : EIATTR_KPARAM_INFO
	.align		4
.L_15:
        /*0028*/ 	.byte	0x04, 0x17
        /*002a*/ 	.short	(.L_17 - .L_16)
.L_16:
        /*002c*/ 	.word	0x00000000
        /*0030*/ 	.short	0x0004
        /*0032*/ 	.short	0x0020
        /*0034*/ 	.byte	0x00, 0xf4, 0x21, 0x00


	//----- nvinfo : EIATTR_KPARAM_INFO
	.align		4
.L_17:
        /*0038*/ 	.byte	0x04, 0x17
        /*003a*/ 	.short	(.L_19 - .L_18)
.L_18:
        /*003c*/ 	.word	0x00000000
        /*0040*/ 	.short	0x0003
        /*0042*/ 	.short	0x0018
        /*0044*/ 	.byte	0x00, 0xf4, 0x21, 0x00


	//----- nvinfo : EIATTR_KPARAM_INFO
	.align		4
.L_19:
        /*0048*/ 	.byte	0x04, 0x17
        /*004a*/ 	.short	(.L_21 - .L_20)
.L_20:
        /*004c*/ 	.word	0x00000000
        /*0050*/ 	.short	0x0002
        /*0052*/ 	.short	0x0010
        /*0054*/ 	.byte	0x00, 0xf4, 0x21, 0x00


	//----- nvinfo : EIATTR_KPARAM_INFO
	.align		4
.L_21:
        /*0058*/ 	.byte	0x04, 0x17
        /*005a*/ 	.short	(.L_23 - .L_22)
.L_22:
        /*005c*/ 	.word	0x00000000
        /*0060*/ 	.short	0x0001
        /*0062*/ 	.short	0x0008
        /*0064*/ 	.byte	0x00, 0xf4, 0x21, 0x00


	//----- nvinfo : EIATTR_KPARAM_INFO
	.align		4
.L_23:
        /*0068*/ 	.byte	0x04, 0x17
        /*006a*/ 	.short	(.L_25 - .L_24)
.L_24:
        /*006c*/ 	.word	0x00000000
        /*0070*/ 	.short	0x0000
        /*0072*/ 	.short	0x0000
        /*0074*/ 	.byte	0x00, 0xf4, 0x21, 0x00


	//----- nvinfo : EIATTR_SPARSE_MMA_MASK
	.align		4
.L_25:
        /*0078*/ 	.byte	0x03, 0x50
        /*007a*/ 	.short	0x0000


	//----- nvinfo : EIATTR_MAXREG_COUNT
	.align		4
        /*007c*/ 	.byte	0x03, 0x1b
        /*007e*/ 	.short	0x00ff


	//----- nvinfo : EIATTR_EXIT_INSTR_OFFSETS
	.align		4
        /*0080*/ 	.byte	0x04, 0x1c
        /*0082*/ 	.short	(.L_27 - .L_26)


	//   ....[0]....
.L_26:
        /*0084*/ 	.word	0x00000460


	//   ....[1]....
        /*0088*/ 	.word	0x00000480


	//----- nvinfo : EIATTR_REQNTID
	.align		4
.L_27:
        /*008c*/ 	.byte	0x04, 0x10
        /*008e*/ 	.short	(.L_29 - .L_28)
.L_28:
        /*0090*/ 	.word	0x00000020
        /*0094*/ 	.word	0x00000001
        /*0098*/ 	.word	0x00000001


	//----- nvinfo : EIATTR_CBANK_PARAM_SIZE
	.align		4
.L_29:
        /*009c*/ 	.byte	0x03, 0x19
        /*009e*/ 	.short	0x0034


	//----- nvinfo : EIATTR_PARAM_CBANK
	.align		4
        /*00a0*/ 	.byte	0x04, 0x0a
        /*00a2*/ 	.short	(.L_31 - .L_30)
	.align		4
.L_30:
        /*00a4*/ 	.word	index@(.nv.constant0.triton_poi_fused__native_batch_norm_legit_no_training_29)
        /*00a8*/ 	.short	0x0210
        /*00aa*/ 	.short	0x0034


	//----- nvinfo : EIATTR_SW_WAR
	.align		4
.L_31:
        /*00ac*/ 	.byte	0x04, 0x36
        /*00ae*/ 	.short	(.L_33 - .L_32)
.L_32:
        /*00b0*/ 	.word	0x00000008
.L_33:


//--------------------- .nv.callgraph             --------------------------
	.section	.nv.callgraph,"",@"SHT_CUDA_CALLGRAPH"
	.align	4
	.sectionentsize	8
	.align		4
        /*0000*/ 	.word	0x00000000
	.align		4
        /*0004*/ 	.word	0xffffffff
	.align		4
        /*0008*/ 	.word	0x00000000
	.align		4
        /*000c*/ 	.word	0xfffffffe
	.align		4
        /*0010*/ 	.word	0x00000000
	.align		4
        /*0014*/ 	.word	0xfffffffd
	.align		4
        /*0018*/ 	.word	0x00000000
	.align		4
        /*001c*/ 	.word	0xfffffffc


//--------------------- .nv.constant4             --------------------------
	.section	.nv.constant4,"a",@progbits
	.align	8
	.align		8
.nv.constant4:
        /*0000*/ 	.dword	_$_str
	.align		8
        /*0008*/ 	.dword	_$_str_$_2


//--------------------- .text.triton_poi_fused__native_batch_norm_legit_no_training_29 --------------------------
	.section	.text.triton_poi_fused__native_batch_norm_legit_no_training_29,"ax",@progbits
	.align	128
        .global         triton_poi_fused__native_batch_norm_legit_no_training_29
        .type           triton_poi_fused__native_batch_norm_legit_no_training_29,@function
        .size           triton_poi_fused__native_batch_norm_legit_no_training_29,(.L_x_1 - triton_poi_fused__native_batch_norm_legit_no_training_29)
        .other          triton_poi_fused__native_batch_norm_legit_no_training_29,@"STO_CUDA_ENTRY STV_DEFAULT"
triton_poi_fused__native_batch_norm_legit_no_training_29:
.text.triton_poi_fused__native_batch_norm_legit_no_training_29:
[----:B------:R-:W0:Y:S01]  /*0000*/  LDC R1, c[0x0][0x28] ;  /* 0x00000a00ff017b82 */ /* 0x000e220000000800 */
[----:B------:R-:W1:Y:S07]  /*0010*/  S2R R0, SR_TID.X ;  /* 0x0000000000007919 */ /* 0x000e6e0000002100 */
[----:B------:R-:W2:Y:S01]  /*0020*/  LDC.64 R6, c[0x0][0x220] ;  /* 0x00008800ff067b82 */ /* 0x000ea20000000a00 */
[----:B------:R-:W-:Y:S01]  /*0030*/  HFMA2.MMA R12, -RZ, RZ, 0, 0 ;  /* 0x00000000ff0c7435 */ /* 0x000fe200000001ff */
[----:B------:R-:W-:Y:S01]  /*0040*/  MOV R14, RZ ;  /* 0x000000ff000e7202 */ /* 0x000fe20000000f00 */
[----:B------:R-:W3:Y:S01]  /*0050*/  S2R R13, SR_CTAID.X ;  /* 0x00000000000d7919 */ /* 0x000ee20000002500 */
[----:B------:R-:W-:-:S04]  /*0060*/  ULDC.64 UR4, c[0x0][0x208] ;  /* 0x0000820000047ab9 */ /* 0x000fc80000000a00 */
[----:B------:R-:W4:Y:S08]  /*0070*/  LDC.64 R4, c[0x0][0x218] ;  /* 0x00008600ff047b82 */ /* 0x000f300000000a00 */
[----:B------:R-:W5:Y:S08]  /*0080*/  LDC.64 R8, c[0x0][0x228] ;  /* 0x00008a00ff087b82 */ /* 0x000f700000000a00 */
[----:B------:R-:W4:Y:S01]  /*0090*/  LDC.64 R10, c[0x0][0x230] ;  /* 0x00008c00ff0a7b82 */ /* 0x000f220000000a00 */
[----:B-1----:R-:W-:-:S02]  /*00a0*/  SHF.L.U32 R0, R0, 0x1, RZ ;  /* 0x0000000100007819 */ /* 0x002fc400000006ff */
[----:B---3--:R-:W-:Y:S02]  /*00b0*/  SHF.R.S32.HI R2, RZ, 0x19, R13 ;  /* 0x00000019ff027819 */ /* 0x008fe4000001140d */
[----:B------:R-:W-:Y:S02]  /*00c0*/  LOP3.LUT R0, R0, 0x3e, RZ, 0xc0, !PT ;  /* 0x0000003e00007812 */ /* 0x000fe400078ec0ff */
[----:B------:R-:W-:Y:S02]  /*00d0*/  SGXT R2, R2, 0x1 ;  /* 0x000000010202781a */ /* 0x000fe40000000200 */
[----:B------:R-:W-:-:S04]  /*00e0*/  LEA R13, R13, R0, 0x6 ;  /* 0x000000000d0d7211 */ /* 0x000fc800078e30ff */
[----:B------:R-:W-:Y:S02]  /*00f0*/  LEA.HI R2, R2, R13, RZ, 0x2 ;  /* 0x0000000d02027211 */ /* 0x000fe400078f10ff */
[----:B------:R-:W-:Y:S02]  /*0100*/  ISETP.GE.AND P4, PT, R13, 0x40, PT ;  /* 0x000000400d00780c */ /* 0x000fe40003f86270 */
[----:B------:R-:W-:-:S04]  /*0110*/  SHF.R.S32.HI R2, RZ, 0x2, R2 ;  /* 0x00000002ff027819 */ /* 0x000fc80000011402 */
[----:B------:R-:W-:-:S04]  /*0120*/  LEA.HI R0, R2, R2, RZ, 0x2 ;  /* 0x0000000202007211 */ /* 0x000fc800078f10ff */
[----:B------:R-:W-:-:S04]  /*0130*/  LOP3.LUT R3, R0, 0xfffffffc, RZ, 0xc0, !PT ;  /* 0xfffffffc00037812 */ /* 0x000fc800078ec0ff */
[----:B------:R-:W-:Y:S02]  /*0140*/  IADD3 R15, R2, -R3, RZ ;  /* 0x80000003020f7210 */ /* 0x000fe40007ffe0ff */
[----:B------:R-:W1:Y:S03]  /*0150*/  LDC.64 R2, c[0x0][0x210] ;  /* 0x00008400ff027b82 */ /* 0x000e660000000a00 */
[----:B--2---:R-:W-:-:S05]  /*0160*/  IMAD.WIDE R6, R15, 0x4, R6 ;  /* 0x000000040f067825 */ /* 0x004fca00078e0206 */
[----:B------:R-:W2:Y:S04]  /*0170*/  @!P4 LDG.E.EL R12, desc[UR4][R6.64] ;  /* 0x00000004060cc981 */ /* 0x000ea8000c2e1900 */
[----:B------:R5:W3:Y:S01]  /*0180*/  @!P4 LDG.E.EL R14, desc[UR4][R6.64] ;  /* 0x00000004060ec981 */ /* 0x000ae2000c2e1900 */
[----:B------:R-:W-:Y:S01]  /*0190*/  HFMA2.MMA R0, -RZ, RZ, 0, 0 ;  /* 0x00000000ff007435 */ /* 0x000fe200000001ff */
[----:B------:R-:W-:Y:S02]  /*01a0*/  CS2R R18, SRZ ;  /* 0x0000000000127805 */ /* 0x000fe4000001ff00 */
[----:B------:R-:W-:Y:S01]  /*01b0*/  CS2R R16, SRZ ;  /* 0x0000000000107805 */ /* 0x000fe2000001ff00 */
[----:B----4-:R-:W-:-:S05]  /*01c0*/  IMAD.WIDE R4, R15, 0x4, R4 ;  /* 0x000000040f047825 */ /* 0x010fca00078e0204 */
[----:B------:R-:W4:Y:S01]  /*01d0*/  @!P4 LDG.E.EL R19, desc[UR4][R4.64] ;  /* 0x000000040413c981 */ /* 0x000f22000c2e1900 */
[----:B-1----:R-:W-:-:S03]  /*01e0*/  IMAD.WIDE R2, R13, 0x4, R2 ;  /* 0x000000040d027825 */ /* 0x002fc600078e0202 */
[----:B------:R-:W4:Y:S01]  /*01f0*/  @!P4 LDG.E.EL R0, desc[UR4][R4.64] ;  /* 0x000000040400c981 */ /* 0x000f22000c2e1900 */
[----:B-----5:R-:W-:-:S03]  /*0200*/  IMAD.WIDE R6, R15, 0x4, R8 ;  /* 0x000000040f067825 */ /* 0x020fc600078e0208 */
[----:B------:R1:W4:Y:S01]  /*0210*/  @!P4 LDG.E.64 R16, desc[UR4][R2.64] ;  /* 0x000000040210c981 */ /* 0x000322000c1e1b00 */
[----:B0-----:R-:W-:Y:S01]  /*0220*/  IMAD.WIDE R8, R15, 0x4, R10 ;  /* 0x000000040f087825 */ /* 0x001fe200078e020a */
[----:B------:R-:W-:Y:S02]  /*0230*/  CS2R R10, SRZ ;  /* 0x00000000000a7805 */ /* 0x000fe4000001ff00 */
[----:B------:R-:W-:Y:S02]  /*0240*/  MOV R15, RZ ;  /* 0x000000ff000f7202 */ /* 0x000fe40000000f00 */
[----:B------:R-:W5:Y:S01]  /*0250*/  @!P4 LDG.E.EL R18, desc[UR4][R8.64] ;  /* 0x000000040812c981 */ /* 0x000f62000c2e1900 */
[----:B-1----:R-:W0:Y:S03]  /*0260*/  LDC.64 R2, c[0x0][0x238] ;  /* 0x00008e00ff027b82 */ /* 0x002e260000000a00 */
[----:B------:R-:W4:Y:S04]  /*0270*/  @!P4 LDG.E.EL R10, desc[UR4][R6.64] ;  /* 0x00000004060ac981 */ /* 0x000f28000c2e1900 */
[----:B------:R1:W5:Y:S04]  /*0280*/  @!P4 LDG.E.EL R11, desc[UR4][R6.64] ;  /* 0x00000004060bc981 */ /* 0x000368000c2e1900 */
[----:B------:R0:W5:Y:S01]  /*0290*/  @!P4 LDG.E.EL R15, desc[UR4][R8.64] ;  /* 0x00000004080fc981 */ /* 0x000162000c2e1900 */
[----:B-1----:R-:W-:Y:S01]  /*02a0*/  HFMA2.MMA R6, -RZ, RZ, 1.625, 0 ;  /* 0x3e800000ff067435 */ /* 0x002fe200000001ff */
[----:B0-----:R-:W-:-:S04]  /*02b0*/  IMAD.WIDE R2, R13, 0x4, R2 ;  /* 0x000000040d027825 */ /* 0x001fc800078e0202 */
[----:B--2---:R-:W-:Y:S01]  /*02c0*/  FADD R12, R12, 9.9999997473787516356e-06 ;  /* 0x3727c5ac0c0c7421 */ /* 0x004fe20000000000 */
[----:B---3--:R-:W-:-:S03]  /*02d0*/  FADD R14, R14, 9.9999997473787516356e-06 ;  /* 0x3727c5ac0e0e7421 */ /* 0x008fc60000000000 */
[----:B------:R-:W0:Y:S08]  /*02e0*/  MUFU.SQRT R4, R12 ;  /* 0x0000000c00047308 */ /* 0x000e300000002000 */
[----:B------:R-:W1:Y:S01]  /*02f0*/  MUFU.SQRT R5, R14 ;  /* 0x0000000e00057308 */ /* 0x000e620000002000 */
[C---:B0-----:R-:W-:Y:S02]  /*0300*/  FSETP.GT.AND P0, PT, R4.reuse, 8.50705917302346158658e+37, PT ;  /* 0x7e8000000400780b */ /* 0x041fe40003f04000 */
[----:B------:R-:W-:-:S02]  /*0310*/  FSETP.GEU.AND P2, PT, R4, 1.175494350822287508e-38, PT ;  /* 0x008000000400780b */ /* 0x000fc40003f4e000 */
[C---:B-1----:R-:W-:Y:S02]  /*0320*/  FSETP.GT.AND P1, PT, R5.reuse, 8.50705917302346158658e+37, PT ;  /* 0x7e8000000500780b */ /* 0x042fe40003f24000 */
[----:B------:R-:W-:-:S07]  /*0330*/  FSETP.GEU.AND P3, PT, R5, 1.175494350822287508e-38, PT ;  /* 0x008000000500780b */ /* 0x000fce0003f6e000 */
[----:B------:R-:W-:-:S04]  /*0340*/  @P0 FMUL R4, R4, 0.25 ;  /* 0x3e80000004040820 */ /* 0x000fc80000400000 */
[----:B------:R-:W-:Y:S01]  /*0350*/  @!P2 FMUL R4, R4, 16777216 ;  /* 0x4b8000000404a820 */ /* 0x000fe20000400000 */
[----:B------:R-:W-:-:S04]  /*0360*/  @P1 FMUL R5, R5, 0.25 ;  /* 0x3e80000005051820 */ /* 0x000fc80000400000 */
[----:B------:R-:W-:Y:S01]  /*0370*/  @!P3 FMUL R5, R5, 16777216 ;  /* 0x4b8000000505b820 */ /* 0x000fe20000400000 */
[----:B------:R-:W0:Y:S01]  /*0380*/  MUFU.RCP R4, R4 ;  /* 0x0000000400047308 */ /* 0x000e220000001000 */
[----:B------:R-:W-:-:S07]  /*0390*/  FSEL R7, R6, 1, P0 ;  /* 0x3f80000006077808 */ /* 0x000fce0000000000 */
[----:B------:R-:W1:Y:S01]  /*03a0*/  MUFU.RCP R5, R5 ;  /* 0x0000000500057308 */ /* 0x000e620000001000 */
[----:B------:R-:W-:Y:S01]  /*03b0*/  FSEL R6, R6, 1, P1 ;  /* 0x3f80000006067808 */ /* 0x000fe20000800000 */
[----:B------:R-:W-:-:S04]  /*03c0*/  @!P2 FMUL R7, R7, 16777216 ;  /* 0x4b8000000707a820 */ /* 0x000fc80000400000 */
[----:B------:R-:W-:Y:S01]  /*03d0*/  @!P3 FMUL R6, R6, 16777216 ;  /* 0x4b8000000606b820 */ /* 0x000fe20000400000 */
[----:B----4-:R-:W-:Y:S01]  /*03e0*/  FADD R16, -R19, R16 ;  /* 0x0000001013107221 */ /* 0x010fe20000000100 */
[----:B------:R-:W-:Y:S01]  /*03f0*/  FADD R0, -R0, R17 ;  /* 0x0000001100007221 */ /* 0x000fe20000000100 */
[----:B0-----:R-:W-:Y:S01]  /*0400*/  FMUL R7, R4, R7 ;  /* 0x0000000704077220 */ /* 0x001fe20000400000 */
[----:B-1----:R-:W-:-:S03]  /*0410*/  FMUL R9, R5, R6 ;  /* 0x0000000605097220 */ /* 0x002fc60000400000 */
[----:B------:R-:W-:Y:S01]  /*0420*/  FMUL R16, R16, R7 ;  /* 0x0000000710107220 */ /* 0x000fe20000400000 */
[----:B------:R-:W-:-:S03]  /*0430*/  FMUL R9, R0, R9 ;  /* 0x0000000900097220 */ /* 0x000fc60000400000 */
[----:B-----5:R-:W-:Y:S01]  /*0440*/  FFMA R10, R16, R10, R15 ;  /* 0x0000000a100a7223 */ /* 0x020fe2000000000f */
[----:B------:R-:W-:Y:S01]  /*0450*/  FFMA R11, R9, R11, R18 ;  /* 0x0000000b090b7223 */ /* 0x000fe20000000012 */
[----:B------:R-:W-:Y:S06]  /*0460*/  @P4 EXIT ;  /* 0x000000000000494d */ /* 0x000fec0003800000 */
[----:B------:R-:W-:Y:S01]  /*0470*/  STG.E.64 desc[UR4][R2.64], R10 ;  /* 0x0000000a02007986 */ /* 0x000fe2000c101b04 */
[----:B------:R-:W-:Y:S05]  /*0480*/  EXIT ;  /* 0x000000000000794d */ /* 0x000fea0003800000 */
.L_x_0:
[----:B------:R-:W-:-:S00]  /*0490*/  BRA `(.L_x_0) ;  /* 0xfffffffc00fc7947 */ /* 0x000fc0000383ffff */
[----:B------:R-:W-:-:S00]  /*04a0*/  NOP ;  /* 0x0000000000007918 */ /* 0x000fc00000000000 */
        /* <DEDUP_REMOVED lines=13> */
.L_x_1:


//--------------------- .nv.global.init           --------------------------
	.section	.nv.global.init,"aw",@progbits
.nv.global.init:
	.type		_$_str,@object
	.size		_$_str,(_$_str_$_2 - _$_str)
_$_str:
        /*0000*/ 	.byte	0x5f, 0x5f, 0x43, 0x55, 0x44, 0x41, 0x5f, 0x46, 0x54, 0x5a, 0x00
	.type		_$_str_$_2,@object
	.size		_$_str_$_2,(.L_1 - _$_str_$_2)
_$_str_$_2:
        /*000b*/ 	.byte	0x5f, 0x5f, 0x43, 0x55, 0x44, 0x41, 0x5f, 0x50, 0x52, 0x45, 0x43, 0x5f, 0x53, 0x51, 0x52, 0x54
        /*001b*/ 	.byte	0x00
.L_1:


//--------------------- .nv.constant0.triton_poi_fused__native_batch_norm_legit_no_training_29 --------------------------
	.section	.nv.constant0.triton_poi_fused__native_batch_norm_legit_no_training_29,"a",@progbits
	.sectionflags	@""
	.align	4
.nv.constant0.triton_poi_fused__native_batch_norm_legit_no_training_29:
	.zero		580
